	.headerflags	@"EF_CUDA_TEXMODE_UNIFIED EF_CUDA_64BIT_ADDRESS EF_CUDA_ACCELERATORS EF_CUDA_SM90 EF_CUDA_VIRTUAL_SM(EF_CUDA_SM90)"
	.elftype	@"ET_EXEC"


//--------------------- .nv.info                  --------------------------
	.section	.nv.info,"",@"SHT_CUDA_INFO"
	.align	4


	//----- nvinfo : EIATTR_REGCOUNT
	.align		4
        /*0000*/ 	.byte	0x04, 0x2f
        /*0002*/ 	.short	(.L_3 - .L_2)
	.align		4
.L_2:
        /*0004*/ 	.word	index@(triton_poi_fused__native_batch_norm_legit_no_training_add_7)
        /*0008*/ 	.word	0x00000016


	//----- nvinfo : EIATTR_MIN_STACK_SIZE
	.align		4
.L_3:
        /*000c*/ 	.byte	0x04, 0x12
        /*000e*/ 	.short	(.L_5 - .L_4)
	.align		4
.L_4:
        /*0010*/ 	.word	index@(triton_poi_fused__native_batch_norm_legit_no_training_add_7)
        /*0014*/ 	.word	0x00000000


	//----- nvinfo : EIATTR_FRAME_SIZE
	.align		4
.L_5:
        /*0018*/ 	.byte	0x04, 0x11
        /*001a*/ 	.short	(.L_7 - .L_6)
	.align		4
.L_6:
        /*001c*/ 	.word	index@(triton_poi_fused__native_batch_norm_legit_no_training_add_7)
        /*0020*/ 	.word	0x00000000


	//----- nvinfo : EIATTR_MIN_STACK_SIZE
	.align		4
.L_7:
        /*0024*/ 	.byte	0x04, 0x12
        /*0026*/ 	.short	(.L_9 - .L_8)
	.align		4
.L_8:
        /*0028*/ 	.word	index@(triton_poi_fused__native_batch_norm_legit_no_training_add_7)
        /*002c*/ 	.word	0x00000000
.L_9:


//--------------------- .nv.info.triton_poi_fused__native_batch_norm_legit_no_training_add_7 --------------------------
	.section	.nv.info.triton_poi_fused__native_batch_norm_legit_no_training_add_7,"",@"SHT_CUDA_INFO"
	.sectionflags	@""
	.align	4


	//----- nvinfo : EIATTR_CUDA_API_VERSION
	.align		4
        /*0000*/ 	.byte	0x04, 0x37
        /*0002*/ 	.short	(.L_11 - .L_10)
.L_10:
        /*0004*/ 	.word	0x0000007c


	//----- nvinfo : EIATTR_KPARAM_INFO
	.align		4
.L_11:
        /*0008*/ 	.byte	0x04, 0x17
        /*000a*/ 	.short	(.L_13 - .L_12)
.L_12:
        /*000c*/ 	.word	0x00000000
        /*0010*/ 	.short	0x0007
        /*0012*/ 	.short	0x0038
        /*0014*/ 	.byte	0x00, 0xf0, 0x11, 0x00


	//----- nvinfo : EIATTR_KPARAM_INFO
	.align		4
.L_13:
        /*0018*/ 	.byte	0x04, 0x17
        /*001a*/ 	.short	(.L_15 - .L_14)
.L_14:
        /*001c*/ 	.word	0x00000000
        /*0020*/ 	.short	0x0006
        /*0022*/ 	.short	0x0030
        /*0024*/ 	.byte	0x00, 0xf4, 0x21, 0x00


	//----- nvinfo : EIATTR_KPARAM_INFO
	.align		4
.L_15:
        /*0028*/ 	.byte	0x04, 0x17
        /*002a*/ 	.short	(.L_17 - .L_16)
.L_16:
        /*002c*/ 	.word	0x00000000
        /*0030*/ 	.short	0x0005
        /*0032*/ 	.short	0x0028
        /*0034*/ 	.byte	0x00, 0xf4, 0x21, 0x00


	//----- nvinfo : EIATTR_KPARAM_INFO
	.align		4
.L_17:
        /*0038*/ 	.byte	0x04, 0x17
        /*003a*/ 	.short	(.L_19 - .L_18)
.L_18:
        /*003c*/ 	.word	0x00000000
        /*0040*/ 	.short	0x0004
        /*0042*/ 	.short	0x0020
        /*0044*/ 	.byte	0x00, 0xf4, 0x21, 0x00


	//----- nvinfo : EIATTR_KPARAM_INFO
	.align		4
.L_19:
        /*0048*/ 	.byte	0x04, 0x17
        /*004a*/ 	.short	(.L_21 - .L_20)
.L_20:
        /*004c*/ 	.word	0x00000000
        /*0050*/ 	.short	0x0003
        /*0052*/ 	.short	0x0018
        /*0054*/ 	.byte	0x00, 0xf4, 0x21, 0x00


	//----- nvinfo : EIATTR_KPARAM_INFO
	.align		4
.L_21:
        /*0058*/ 	.byte	0x04, 0x17
        /*005a*/ 	.short	(.L_23 - .L_22)
.L_22:
        /*005c*/ 	.word	0x00000000
        /*0060*/ 	.short	0x0002
        /*0062*/ 	.short	0x0010
        /*0064*/ 	.byte	0x00, 0xf4, 0x21, 0x00


	//----- nvinfo : EIATTR_KPARAM_INFO
	.align		4
.L_23:
        /*0068*/ 	.byte	0x04, 0x17
        /*006a*/ 	.short	(.L_25 - .L_24)
.L_24:
        /*006c*/ 	.word	0x00000000
        /*0070*/ 	.short	0x0001
        /*0072*/ 	.short	0x0008
        /*0074*/ 	.byte	0x00, 0xf4, 0x21, 0x00


	//----- nvinfo : EIATTR_KPARAM_INFO
	.align		4
.L_25:
        /*0078*/ 	.byte	0x04, 0x17
        /*007a*/ 	.short	(.L_27 - .L_26)
.L_26:
        /*007c*/ 	.word	0x00000000
        /*0080*/ 	.short	0x0000
        /*0082*/ 	.short	0x0000
        /*0084*/ 	.byte	0x00, 0xf4, 0x21, 0x00


	//----- nvinfo : EIATTR_SPARSE_MMA_MASK
	.align		4
.L_27:
        /*0088*/ 	.byte	0x03, 0x50
        /*008a*/ 	.short	0x0000


	//----- nvinfo : EIATTR_MAXREG_COUNT
	.align		4
        /*008c*/ 	.byte	0x03, 0x1b
        /*008e*/ 	.short	0x00ff


	//----- nvinfo : EIATTR_EXIT_INSTR_OFFSETS
	.align		4
        /*0090*/ 	.byte	0x04, 0x1c
        /*0092*/ 	.short	(.L_29 - .L_28)


	//   ....[0]....
.L_28:
        /*0094*/ 	.word	0x00000350


	//   ....[1]....
        /*0098*/ 	.word	0x00000370


	//----- nvinfo : EIATTR_REQNTID
	.align		4
.L_29:
        /*009c*/ 	.byte	0x04, 0x10
        /*009e*/ 	.short	(.L_31 - .L_30)
.L_30:
        /*00a0*/ 	.word	0x00000080
        /*00a4*/ 	.word	0x00000001
        /*00a8*/ 	.word	0x00000001


	//----- nvinfo : EIATTR_CBANK_PARAM_SIZE
	.align		4
.L_31:
        /*00ac*/ 	.byte	0x03, 0x19
        /*00ae*/ 	.short	0x003c


	//----- nvinfo : EIATTR_PARAM_CBANK
	.align		4
        /*00b0*/ 	.byte	0x04, 0x0a
        /*00b2*/ 	.short	(.L_33 - .L_32)
	.align		4
.L_32:
        /*00b4*/ 	.word	index@(.nv.constant0.triton_poi_fused__native_batch_norm_legit_no_training_add_7)
        /*00b8*/ 	.short	0x0210
        /*00ba*/ 	.short	0x003c


	//----- nvinfo : EIATTR_SW_WAR
	.align		4
.L_33:
        /*00bc*/ 	.byte	0x04, 0x36
        /*00be*/ 	.short	(.L_35 - .L_34)
.L_34:
        /*00c0*/ 	.word	0x00000008
.L_35:


//--------------------- .nv.callgraph             --------------------------
	.section	.nv.callgraph,"",@"SHT_CUDA_CALLGRAPH"
	.align	4
	.sectionentsize	8
	.align		4
        /*0000*/ 	.word	0x00000000
	.align		4
        /*0004*/ 	.word	0xffffffff
	.align		4
        /*0008*/ 	.word	0x00000000
	.align		4
        /*000c*/ 	.word	0xfffffffe
	.align		4
        /*0010*/ 	.word	0x00000000
	.align		4
        /*0014*/ 	.word	0xfffffffd
	.align		4
        /*0018*/ 	.word	0x00000000
	.align		4
        /*001c*/ 	.word	0xfffffffc


//--------------------- .nv.constant4             --------------------------
	.section	.nv.constant4,"a",@progbits
	.align	8
	.align		8
.nv.constant4:
        /*0000*/ 	.dword	_$_str
	.align		8
        /*0008*/ 	.dword	_$_str_$_2


//--------------------- .text.triton_poi_fused__native_batch_norm_legit_no_training_add_7 --------------------------
	.section	.text.triton_poi_fused__native_batch_norm_legit_no_training_add_7,"ax",@progbits
	.align	128
        .global         triton_poi_fused__native_batch_norm_legit_no_training_add_7
        .type           triton_poi_fused__native_batch_norm_legit_no_training_add_7,@function
        .size           triton_poi_fused__native_batch_norm_legit_no_training_add_7,(.L_x_1 - triton_poi_fused__native_batch_norm_legit_no_training_add_7)
        .other          triton_poi_fused__native_batch_norm_legit_no_training_add_7,@"STO_CUDA_ENTRY STV_DEFAULT"
triton_poi_fused__native_batch_norm_legit_no_training_add_7:
.text.triton_poi_fused__native_batch_norm_legit_no_training_add_7:
[----:B------:R-:W0:Y:S01]  /*0000*/  LDC R1, c[0x0][0x28] ;  /* 0x00000a00ff017b82 */ /* 0x000e220000000800 */
[----:B------:R-:W1:Y:S07]  /*0010*/  S2R R0, SR_TID.X ;  /* 0x0000000000007919 */ /* 0x000e6e0000002100 */
[----:B------:R-:W2:Y:S01]  /*0020*/  LDC.64 R12, c[0x0][0x220] ;  /* 0x00008800ff0c7b82 */ /* 0x000ea20000000a00 */
[----:B------:R-:W-:Y:S01]  /*0030*/  ULDC.64 UR4, c[0x0][0x208] ;  /* 0x0000820000047ab9 */ /* 0x000fe20000000a00 */
[----:B------:R-:W3:Y:S06]  /*0040*/  S2R R3, SR_CTAID.X ;  /* 0x0000000000037919 */ /* 0x000eec0000002500 */
[----:B------:R-:W4:Y:S08]  /*0050*/  LDC.64 R8, c[0x0][0x210] ;  /* 0x00008400ff087b82 */ /* 0x000f300000000a00 */
[----:B------:R-:W5:Y:S08]  /*0060*/  LDC.64 R10, c[0x0][0x218] ;  /* 0x00008600ff0a7b82 */ /* 0x000f700000000a00 */
[----:B------:R-:W4:Y:S01]  /*0070*/  LDC.64 R14, c[0x0][0x228] ;  /* 0x00008a00ff0e7b82 */ /* 0x000f220000000a00 */
[----:B-1----:R-:W-:-:S07]  /*0080*/  LOP3.LUT R0, R0, 0x7f, RZ, 0xc0, !PT ;  /* 0x0000007f00007812 */ /* 0x002fce00078ec0ff */
[----:B------:R-:W1:Y:S01]  /*0090*/  LDC.64 R16, c[0x0][0x230] ;  /* 0x00008c00ff107b82 */ /* 0x000e620000000a00 */
[----:B---3--:R-:W-:Y:S02]  /*00a0*/  SHF.R.S32.HI R2, RZ, 0x18, R3 ;  /* 0x00000018ff027819 */ /* 0x008fe40000011403 */
[----:B------:R-:W-:Y:S02]  /*00b0*/  LEA R0, R3, R0, 0x7 ;  /* 0x0000000003007211 */ /* 0x000fe400078e38ff */
[----:B------:R-:W-:-:S03]  /*00c0*/  SGXT R3, R2, 0x1 ;  /* 0x000000010203781a */ /* 0x000fc60000000200 */
[----:B------:R-:W3:Y:S01]  /*00d0*/  LDC.64 R4, c[0x0][0x238] ;  /* 0x00008e00ff047b82 */ /* 0x000ee20000000a00 */
[----:B------:R-:W-:Y:S02]  /*00e0*/  ISETP.GE.AND P2, PT, R0, 0x200, PT ;  /* 0x000002000000780c */ /* 0x000fe40003f46270 */
[----:B------:R-:W-:-:S04]  /*00f0*/  LEA.HI R3, R3, R0, RZ, 0x2 ;  /* 0x0000000003037211 */ /* 0x000fc800078f10ff */
[--C-:B------:R-:W-:Y:S02]  /*0100*/  SHF.R.S32.HI R2, RZ, 0x2, R3.reuse ;  /* 0x00000002ff027819 */ /* 0x100fe40000011403 */
[----:B------:R-:W-:-:S04]  /*0110*/  SHF.R.S32.HI R3, RZ, 0x1f, R3 ;  /* 0x0000001fff037819 */ /* 0x000fc80000011403 */
[----:B------:R-:W-:-:S04]  /*0120*/  LEA.HI R3, R3, R2, RZ, 0x5 ;  /* 0x0000000203037211 */ /* 0x000fc800078f28ff */
[----:B------:R-:W-:-:S04]  /*0130*/  LOP3.LUT R3, R3, 0xffffffe0, RZ, 0xc0, !PT ;  /* 0xffffffe003037812 */ /* 0x000fc800078ec0ff */
[----:B------:R-:W-:Y:S02]  /*0140*/  IADD3 R19, R2, -R3, RZ ;  /* 0x8000000302137210 */ /* 0x000fe40007ffe0ff */
[----:B------:R-:W-:-:S03]  /*0150*/  CS2R R2, SRZ ;  /* 0x0000000000027805 */ /* 0x000fc6000001ff00 */
[----:B--2---:R-:W-:-:S05]  /*0160*/  IMAD.WIDE R12, R19, 0x4, R12 ;  /* 0x00000004130c7825 */ /* 0x004fca00078e020c */
[----:B------:R2:W3:Y:S01]  /*0170*/  @!P2 LDG.E.EL R2, desc[UR4][R12.64] ;  /* 0x000000040c02a981 */ /* 0x0004e2000c2e1900 */
[----:B------:R-:W-:Y:S01]  /*0180*/  CS2R R6, SRZ ;  /* 0x0000000000067805 */ /* 0x000fe2000001ff00 */
[----:B----4-:R-:W-:-:S04]  /*0190*/  IMAD.WIDE R8, R0, 0x4, R8 ;  /* 0x0000000400087825 */ /* 0x010fc800078e0208 */
[C---:B-----5:R-:W-:Y:S01]  /*01a0*/  IMAD.WIDE R10, R19.reuse, 0x4, R10 ;  /* 0x00000004130a7825 */ /* 0x060fe200078e020a */
[----:B------:R4:W5:Y:S03]  /*01b0*/  @!P2 LDG.E R6, desc[UR4][R8.64] ;  /* 0x000000040806a981 */ /* 0x000966000c1e1900 */
[C---:B0-2---:R-:W-:Y:S01]  /*01c0*/  IMAD.WIDE R12, R19.reuse, 0x4, R14 ;  /* 0x00000004130c7825 */ /* 0x045fe200078e020e */
[----:B------:R0:W5:Y:S03]  /*01d0*/  @!P2 LDG.E.EL R3, desc[UR4][R10.64] ;  /* 0x000000040a03a981 */ /* 0x000166000c2e1900 */
[----:B-1----:R-:W-:Y:S01]  /*01e0*/  IMAD.WIDE R14, R19, 0x4, R16 ;  /* 0x00000004130e7825 */ /* 0x002fe200078e0210 */
[----:B------:R-:W-:Y:S01]  /*01f0*/  CS2R R16, SRZ ;  /* 0x0000000000107805 */ /* 0x000fe2000001ff00 */
[----:B------:R-:W2:Y:S01]  /*0200*/  @!P2 LDG.E.EL R7, desc[UR4][R12.64] ;  /* 0x000000040c07a981 */ /* 0x000ea2000c2e1900 */
[----:B----4-:R-:W1:Y:S01]  /*0210*/  LDC.64 R8, c[0x0][0x240] ;  /* 0x00009000ff087b82 */ /* 0x010e620000000a00 */
[----:B---3--:R-:W-:-:S03]  /*0220*/  IMAD.WIDE R4, R0, 0x4, R4 ;  /* 0x0000000400047825 */ /* 0x008fc600078e0204 */
[----:B------:R-:W2:Y:S04]  /*0230*/  @!P2 LDG.E.EL R16, desc[UR4][R14.64] ;  /* 0x000000040e10a981 */ /* 0x000ea8000c2e1900 */
[----:B------:R-:W3:Y:S01]  /*0240*/  @!P2 LDG.E R17, desc[UR4][R4.64] ;  /* 0x000000040411a981 */ /* 0x000ee2000c1e1900 */
[----:B0-----:R-:W-:Y:S01]  /*0250*/  HFMA2.MMA R11, -RZ, RZ, 1.625, 0 ;  /* 0x3e800000ff0b7435 */ /* 0x001fe200000001ff */
[----:B------:R-:W-:-:S04]  /*0260*/  FADD R2, R2, 9.9999997473787516356e-06 ;  /* 0x3727c5ac02027421 */ /* 0x000fc80000000000 */
[----:B------:R-:W0:Y:S01]  /*0270*/  MUFU.SQRT R10, R2 ;  /* 0x00000002000a7308 */ /* 0x000e220000002000 */
[----:B-----5:R-:W-:Y:S01]  /*0280*/  FADD R3, -R3, R6 ;  /* 0x0000000603037221 */ /* 0x020fe20000000100 */
[C---:B0-----:R-:W-:Y:S02]  /*0290*/  FSETP.GT.AND P0, PT, R10.reuse, 8.50705917302346158658e+37, PT ;  /* 0x7e8000000a00780b */ /* 0x041fe40003f04000 */
[----:B------:R-:W-:Y:S02]  /*02a0*/  FSETP.GEU.AND P1, PT, R10, 1.175494350822287508e-38, PT ;  /* 0x008000000a00780b */ /* 0x000fe40003f2e000 */
[----:B------:R-:W-:-:S09]  /*02b0*/  FSEL R11, R11, 1, P0 ;  /* 0x3f8000000b0b7808 */ /* 0x000fd20000000000 */
[----:B------:R-:W-:Y:S02]  /*02c0*/  @P0 FMUL R10, R10, 0.25 ;  /* 0x3e8000000a0a0820 */ /* 0x000fe40000400000 */
[----:B------:R-:W-:Y:S02]  /*02d0*/  @!P1 FMUL R11, R11, 16777216 ;  /* 0x4b8000000b0b9820 */ /* 0x000fe40000400000 */
[----:B------:R-:W-:-:S06]  /*02e0*/  @!P1 FMUL R10, R10, 16777216 ;  /* 0x4b8000000a0a9820 */ /* 0x000fcc0000400000 */
[----:B------:R-:W0:Y:S02]  /*02f0*/  MUFU.RCP R10, R10 ;  /* 0x0000000a000a7308 */ /* 0x000e240000001000 */
[----:B0-----:R-:W-:-:S04]  /*0300*/  FMUL R2, R10, R11 ;  /* 0x0000000b0a027220 */ /* 0x001fc80000400000 */
[----:B------:R-:W-:-:S04]  /*0310*/  FMUL R3, R3, R2 ;  /* 0x0000000203037220 */ /* 0x000fc80000400000 */
[----:B--2---:R-:W-:Y:S01]  /*0320*/  FFMA R16, R3, R7, R16 ;  /* 0x0000000703107223 */ /* 0x004fe20000000010 */
[----:B-1----:R-:W-:-:S04]  /*0330*/  IMAD.WIDE R2, R0, 0x4, R8 ;  /* 0x0000000400027825 */ /* 0x002fc800078e0208 */
[----:B---3--:R-:W-:Y:S01]  /*0340*/  FADD R17, R16, R17 ;  /* 0x0000001110117221 */ /* 0x008fe20000000000 */
[----:B------:R-:W-:Y:S06]  /*0350*/  @P2 EXIT ;  /* 0x000000000000294d */ /* 0x000fec0003800000 */
[----:B------:R-:W-:Y:S01]  /*0360*/  STG.E desc[UR4][R2.64], R17 ;  /* 0x0000001102007986 */ /* 0x000fe2000c101904 */
[----:B------:R-:W-:Y:S05]  /*0370*/  EXIT ;  /* 0x000000000000794d */ /* 0x000fea0003800000 */
.L_x_0:
[----:B------:R-:W-:-:S00]  /*0380*/  BRA `(.L_x_0) ;  /* 0xfffffffc00fc7947 */ /* 0x000fc0000383ffff */
[----:B------:R-:W-:-:S00]  /*0390*/  NOP ;  /* 0x0000000000007918 */ /* 0x000fc00000000000 */
        /* <DEDUP_REMOVED lines=14> */
.L_x_1:


//--------------------- .nv.global.init           --------------------------
	.section	.nv.global.init,"aw",@progbits
.nv.global.init:
	.type		_$_str,@object
	.size		_$_str,(_$_str_$_2 - _$_str)
_$_str:
        /*0000*/ 	.byte	0x5f, 0x5f, 0x43, 0x55, 0x44, 0x41, 0x5f, 0x46, 0x54, 0x5a, 0x00
	.type		_$_str_$_2,@object
	.size		_$_str_$_2,(.L_1 - _$_str_$_2)
_$_str_$_2:
        /*000b*/ 	.byte	0x5f, 0x5f, 0x43, 0x55, 0x44, 0x41, 0x5f, 0x50, 0x52, 0x45, 0x43, 0x5f, 0x53, 0x51, 0x52, 0x54
        /*001b*/ 	.byte	0x00
.L_1:


//--------------------- .nv.constant0.triton_poi_fused__native_batch_norm_legit_no_training_add_7 --------------------------
	.section	.nv.constant0.triton_poi_fused__native_batch_norm_legit_no_training_add_7,"a",@progbits
	.sectionflags	@""
	.align	4
.nv.constant0.triton_poi_fused__native_batch_norm_legit_no_training_add_7:
	.zero		588
